//
// Generated by NVIDIA NVVM Compiler
//
// Compiler Build ID: CL-36424714
// Cuda compilation tools, release 13.0, V13.0.88
// Based on NVVM 20.0.0
//

.version 9.0
.target sm_100
.address_size 64

	// .globl	_Z4InitxPKdPd

.visible .entry _Z4InitxPKdPd(
	.param .u64 _Z4InitxPKdPd_param_0,
	.param .u64 .ptr .align 1 _Z4InitxPKdPd_param_1,
	.param .u64 .ptr .align 1 _Z4InitxPKdPd_param_2
)
{
	.reg .pred 	%p<2>;
	.reg .b32 	%r<5>;
	.reg .b64 	%rd<10>;
	.reg .b64 	%fd<2>;

	ld.param.u64 	%rd4, [_Z4InitxPKdPd_param_0];
	ld.param.u64 	%rd2, [_Z4InitxPKdPd_param_1];
	ld.param.u64 	%rd3, [_Z4InitxPKdPd_param_2];
	mov.u32 	%r1, %ctaid.x;
	mov.u32 	%r2, %ntid.x;
	mov.u32 	%r3, %tid.x;
	mad.lo.s32 	%r4, %r1, %r2, %r3;
	cvt.s64.s32 	%rd1, %r4;
	setp.le.s64 	%p1, %rd4, %rd1;
	@%p1 bra 	$L__BB0_2;
	cvta.to.global.u64 	%rd5, %rd2;
	cvta.to.global.u64 	%rd6, %rd3;
	shl.b64 	%rd7, %rd1, 3;
	add.s64 	%rd8, %rd5, %rd7;
	ld.global.f64 	%fd1, [%rd8];
	add.s64 	%rd9, %rd6, %rd7;
	st.global.f64 	[%rd9], %fd1;
$L__BB0_2:
	ret;

}
	// .globl	_Z9AddSourcePdS_S_S_S_PKxS1_PKdS1_ixx
.visible .entry _Z9AddSourcePdS_S_S_S_PKxS1_PKdS1_ixx(
	.param .u64 .ptr .align 1 _Z9AddSourcePdS_S_S_S_PKxS1_PKdS1_ixx_param_0,
	.param .u64 .ptr .align 1 _Z9AddSourcePdS_S_S_S_PKxS1_PKdS1_ixx_param_1,
	.param .u64 .ptr .align 1 _Z9AddSourcePdS_S_S_S_PKxS1_PKdS1_ixx_param_2,
	.param .u64 .ptr .align 1 _Z9AddSourcePdS_S_S_S_PKxS1_PKdS1_ixx_param_3,
	.param .u64 .ptr .align 1 _Z9AddSourcePdS_S_S_S_PKxS1_PKdS1_ixx_param_4,
	.param .u64 .ptr .align 1 _Z9AddSourcePdS_S_S_S_PKxS1_PKdS1_ixx_param_5,
	.param .u64 .ptr .align 1 _Z9AddSourcePdS_S_S_S_PKxS1_PKdS1_ixx_param_6,
	.param .u64 .ptr .align 1 _Z9AddSourcePdS_S_S_S_PKxS1_PKdS1_ixx_param_7,
	.param .u64 .ptr .align 1 _Z9AddSourcePdS_S_S_S_PKxS1_PKdS1_ixx_param_8,
	.param .u32 _Z9AddSourcePdS_S_S_S_PKxS1_PKdS1_ixx_param_9,
	.param .u64 _Z9AddSourcePdS_S_S_S_PKxS1_PKdS1_ixx_param_10,
	.param .u64 _Z9AddSourcePdS_S_S_S_PKxS1_PKdS1_ixx_param_11
)
{
	.reg .pred 	%p<8>;
	.reg .b32 	%r<6>;
	.reg .b64 	%rd<78>;
	.reg .b64 	%fd<6>;

	ld.param.u64 	%rd4, [_Z9AddSourcePdS_S_S_S_PKxS1_PKdS1_ixx_param_0];
	ld.param.u64 	%rd5, [_Z9AddSourcePdS_S_S_S_PKxS1_PKdS1_ixx_param_1];
	ld.param.u64 	%rd6, [_Z9AddSourcePdS_S_S_S_PKxS1_PKdS1_ixx_param_2];
	ld.param.u64 	%rd7, [_Z9AddSourcePdS_S_S_S_PKxS1_PKdS1_ixx_param_3];
	ld.param.u64 	%rd8, [_Z9AddSourcePdS_S_S_S_PKxS1_PKdS1_ixx_param_4];
	ld.param.u64 	%rd11, [_Z9AddSourcePdS_S_S_S_PKxS1_PKdS1_ixx_param_5];
	ld.param.u64 	%rd12, [_Z9AddSourcePdS_S_S_S_PKxS1_PKdS1_ixx_param_6];
	ld.param.u64 	%rd13, [_Z9AddSourcePdS_S_S_S_PKxS1_PKdS1_ixx_param_7];
	ld.param.u64 	%rd9, [_Z9AddSourcePdS_S_S_S_PKxS1_PKdS1_ixx_param_8];
	ld.param.u32 	%r2, [_Z9AddSourcePdS_S_S_S_PKxS1_PKdS1_ixx_param_9];
	ld.param.u64 	%rd10, [_Z9AddSourcePdS_S_S_S_PKxS1_PKdS1_ixx_param_11];
	cvta.to.global.u64 	%rd1, %rd12;
	cvta.to.global.u64 	%rd2, %rd11;
	cvta.to.global.u64 	%rd3, %rd13;
	mov.u32 	%r3, %ctaid.x;
	mov.u32 	%r4, %ntid.x;
	mov.u32 	%r5, %tid.x;
	mad.lo.s32 	%r1, %r3, %r4, %r5;
	setp.ge.s32 	%p1, %r1, %r2;
	@%p1 bra 	$L__BB1_12;
	cvta.to.global.u64 	%rd15, %rd9;
	mul.wide.s32 	%rd16, %r1, 8;
	add.s64 	%rd17, %rd15, %rd16;
	ld.global.u64 	%rd14, [%rd17];
	setp.gt.s64 	%p2, %rd14, 1;
	@%p2 bra 	$L__BB1_5;
	setp.eq.s64 	%p6, %rd14, 0;
	@%p6 bra 	$L__BB1_9;
	setp.eq.s64 	%p7, %rd14, 1;
	@%p7 bra 	$L__BB1_4;
	bra.uni 	$L__BB1_12;
$L__BB1_4:
	add.s64 	%rd55, %rd3, %rd16;
	ld.global.f64 	%fd4, [%rd55];
	add.s64 	%rd56, %rd2, %rd16;
	ld.global.u64 	%rd57, [%rd56];
	add.s64 	%rd58, %rd57, -1;
	add.s64 	%rd59, %rd10, 2;
	add.s64 	%rd60, %rd1, %rd16;
	ld.global.u64 	%rd61, [%rd60];
	mad.lo.s64 	%rd62, %rd58, %rd59, %rd61;
	cvta.to.global.u64 	%rd63, %rd5;
	shl.b64 	%rd64, %rd62, 3;
	add.s64 	%rd65, %rd63, %rd64;
	st.global.f64 	[%rd65+-8], %fd4;
	bra.uni 	$L__BB1_12;
$L__BB1_5:
	setp.eq.s64 	%p3, %rd14, 2;
	@%p3 bra 	$L__BB1_10;
	setp.eq.s64 	%p4, %rd14, 3;
	@%p4 bra 	$L__BB1_11;
	setp.eq.s64 	%p5, %rd14, 4;
	@%p5 bra 	$L__BB1_8;
	bra.uni 	$L__BB1_12;
$L__BB1_8:
	add.s64 	%rd19, %rd3, %rd16;
	ld.global.f64 	%fd1, [%rd19];
	add.s64 	%rd20, %rd2, %rd16;
	ld.global.u64 	%rd21, [%rd20];
	add.s64 	%rd22, %rd21, -1;
	add.s64 	%rd23, %rd10, 2;
	add.s64 	%rd24, %rd1, %rd16;
	ld.global.u64 	%rd25, [%rd24];
	mad.lo.s64 	%rd26, %rd22, %rd23, %rd25;
	cvta.to.global.u64 	%rd27, %rd8;
	shl.b64 	%rd28, %rd26, 3;
	add.s64 	%rd29, %rd27, %rd28;
	st.global.f64 	[%rd29+-8], %fd1;
	bra.uni 	$L__BB1_12;
$L__BB1_9:
	add.s64 	%rd67, %rd3, %rd16;
	ld.global.f64 	%fd5, [%rd67];
	add.s64 	%rd68, %rd2, %rd16;
	ld.global.u64 	%rd69, [%rd68];
	add.s64 	%rd70, %rd69, -1;
	add.s64 	%rd71, %rd10, 2;
	add.s64 	%rd72, %rd1, %rd16;
	ld.global.u64 	%rd73, [%rd72];
	mad.lo.s64 	%rd74, %rd70, %rd71, %rd73;
	cvta.to.global.u64 	%rd75, %rd4;
	shl.b64 	%rd76, %rd74, 3;
	add.s64 	%rd77, %rd75, %rd76;
	st.global.f64 	[%rd77+-8], %fd5;
	bra.uni 	$L__BB1_12;
$L__BB1_10:
	add.s64 	%rd43, %rd3, %rd16;
	ld.global.f64 	%fd3, [%rd43];
	add.s64 	%rd44, %rd2, %rd16;
	ld.global.u64 	%rd45, [%rd44];
	add.s64 	%rd46, %rd45, -1;
	add.s64 	%rd47, %rd10, 2;
	add.s64 	%rd48, %rd1, %rd16;
	ld.global.u64 	%rd49, [%rd48];
	mad.lo.s64 	%rd50, %rd46, %rd47, %rd49;
	cvta.to.global.u64 	%rd51, %rd6;
	shl.b64 	%rd52, %rd50, 3;
	add.s64 	%rd53, %rd51, %rd52;
	st.global.f64 	[%rd53+-8], %fd3;
	bra.uni 	$L__BB1_12;
$L__BB1_11:
	add.s64 	%rd31, %rd3, %rd16;
	ld.global.f64 	%fd2, [%rd31];
	add.s64 	%rd32, %rd2, %rd16;
	ld.global.u64 	%rd33, [%rd32];
	add.s64 	%rd34, %rd33, -1;
	add.s64 	%rd35, %rd10, 2;
	add.s64 	%rd36, %rd1, %rd16;
	ld.global.u64 	%rd37, [%rd36];
	mad.lo.s64 	%rd38, %rd34, %rd35, %rd37;
	cvta.to.global.u64 	%rd39, %rd7;
	shl.b64 	%rd40, %rd38, 3;
	add.s64 	%rd41, %rd39, %rd40;
	st.global.f64 	[%rd41+-8], %fd2;
$L__BB1_12:
	ret;

}
	// .globl	_Z13SetSourceGradPdS_S_S_S_S_PKxS1_PKdS1_ixx
.visible .entry _Z13SetSourceGradPdS_S_S_S_S_PKxS1_PKdS1_ixx(
	.param .u64 .ptr .align 1 _Z13SetSourceGradPdS_S_S_S_S_PKxS1_PKdS1_ixx_param_0,
	.param .u64 .ptr .align 1 _Z13SetSourceGradPdS_S_S_S_S_PKxS1_PKdS1_ixx_param_1,
	.param .u64 .ptr .align 1 _Z13SetSourceGradPdS_S_S_S_S_PKxS1_PKdS1_ixx_param_2,
	.param .u64 .ptr .align 1 _Z13SetSourceGradPdS_S_S_S_S_PKxS1_PKdS1_ixx_param_3,
	.param .u64 .ptr .align 1 _Z13SetSourceGradPdS_S_S_S_S_PKxS1_PKdS1_ixx_param_4,
	.param .u64 .ptr .align 1 _Z13SetSourceGradPdS_S_S_S_S_PKxS1_PKdS1_ixx_param_5,
	.param .u64 .ptr .align 1 _Z13SetSourceGradPdS_S_S_S_S_PKxS1_PKdS1_ixx_param_6,
	.param .u64 .ptr .align 1 _Z13SetSourceGradPdS_S_S_S_S_PKxS1_PKdS1_ixx_param_7,
	.param .u64 .ptr .align 1 _Z13SetSourceGradPdS_S_S_S_S_PKxS1_PKdS1_ixx_param_8,
	.param .u64 .ptr .align 1 _Z13SetSourceGradPdS_S_S_S_S_PKxS1_PKdS1_ixx_param_9,
	.param .u32 _Z13SetSourceGradPdS_S_S_S_S_PKxS1_PKdS1_ixx_param_10,
	.param .u64 _Z13SetSourceGradPdS_S_S_S_S_PKxS1_PKdS1_ixx_param_11,
	.param .u64 _Z13SetSourceGradPdS_S_S_S_S_PKxS1_PKdS1_ixx_param_12
)
{
	.reg .pred 	%p<8>;
	.reg .b32 	%r<6>;
	.reg .b64 	%rd<78>;
	.reg .b64 	%fd<6>;

	ld.param.u64 	%rd4, [_Z13SetSourceGradPdS_S_S_S_S_PKxS1_PKdS1_ixx_param_0];
	ld.param.u64 	%rd5, [_Z13SetSourceGradPdS_S_S_S_S_PKxS1_PKdS1_ixx_param_1];
	ld.param.u64 	%rd6, [_Z13SetSourceGradPdS_S_S_S_S_PKxS1_PKdS1_ixx_param_2];
	ld.param.u64 	%rd7, [_Z13SetSourceGradPdS_S_S_S_S_PKxS1_PKdS1_ixx_param_3];
	ld.param.u64 	%rd8, [_Z13SetSourceGradPdS_S_S_S_S_PKxS1_PKdS1_ixx_param_4];
	ld.param.u64 	%rd11, [_Z13SetSourceGradPdS_S_S_S_S_PKxS1_PKdS1_ixx_param_5];
	ld.param.u64 	%rd12, [_Z13SetSourceGradPdS_S_S_S_S_PKxS1_PKdS1_ixx_param_6];
	ld.param.u64 	%rd13, [_Z13SetSourceGradPdS_S_S_S_S_PKxS1_PKdS1_ixx_param_7];
	ld.param.u64 	%rd9, [_Z13SetSourceGradPdS_S_S_S_S_PKxS1_PKdS1_ixx_param_9];
	ld.param.u32 	%r2, [_Z13SetSourceGradPdS_S_S_S_S_PKxS1_PKdS1_ixx_param_10];
	ld.param.u64 	%rd10, [_Z13SetSourceGradPdS_S_S_S_S_PKxS1_PKdS1_ixx_param_12];
	cvta.to.global.u64 	%rd1, %rd11;
	cvta.to.global.u64 	%rd2, %rd13;
	cvta.to.global.u64 	%rd3, %rd12;
	mov.u32 	%r3, %ctaid.x;
	mov.u32 	%r4, %ntid.x;
	mov.u32 	%r5, %tid.x;
	mad.lo.s32 	%r1, %r3, %r4, %r5;
	setp.ge.s32 	%p1, %r1, %r2;
	@%p1 bra 	$L__BB2_12;
	cvta.to.global.u64 	%rd15, %rd9;
	mul.wide.s32 	%rd16, %r1, 8;
	add.s64 	%rd17, %rd15, %rd16;
	ld.global.u64 	%rd14, [%rd17];
	setp.gt.s64 	%p2, %rd14, 1;
	@%p2 bra 	$L__BB2_5;
	setp.eq.s64 	%p6, %rd14, 0;
	@%p6 bra 	$L__BB2_9;
	setp.eq.s64 	%p7, %rd14, 1;
	@%p7 bra 	$L__BB2_4;
	bra.uni 	$L__BB2_12;
$L__BB2_4:
	add.s64 	%rd55, %rd3, %rd16;
	ld.global.u64 	%rd56, [%rd55];
	add.s64 	%rd57, %rd56, -1;
	add.s64 	%rd58, %rd10, 2;
	add.s64 	%rd59, %rd2, %rd16;
	ld.global.u64 	%rd60, [%rd59];
	mad.lo.s64 	%rd61, %rd57, %rd58, %rd60;
	cvta.to.global.u64 	%rd62, %rd5;
	shl.b64 	%rd63, %rd61, 3;
	add.s64 	%rd64, %rd62, %rd63;
	ld.global.f64 	%fd4, [%rd64+-8];
	add.s64 	%rd65, %rd1, %rd16;
	st.global.f64 	[%rd65], %fd4;
	bra.uni 	$L__BB2_12;
$L__BB2_5:
	setp.eq.s64 	%p3, %rd14, 2;
	@%p3 bra 	$L__BB2_10;
	setp.eq.s64 	%p4, %rd14, 3;
	@%p4 bra 	$L__BB2_11;
	setp.eq.s64 	%p5, %rd14, 4;
	@%p5 bra 	$L__BB2_8;
	bra.uni 	$L__BB2_12;
$L__BB2_8:
	add.s64 	%rd19, %rd3, %rd16;
	ld.global.u64 	%rd20, [%rd19];
	add.s64 	%rd21, %rd20, -1;
	add.s64 	%rd22, %rd10, 2;
	add.s64 	%rd23, %rd2, %rd16;
	ld.global.u64 	%rd24, [%rd23];
	mad.lo.s64 	%rd25, %rd21, %rd22, %rd24;
	cvta.to.global.u64 	%rd26, %rd8;
	shl.b64 	%rd27, %rd25, 3;
	add.s64 	%rd28, %rd26, %rd27;
	ld.global.f64 	%fd1, [%rd28+-8];
	add.s64 	%rd29, %rd1, %rd16;
	st.global.f64 	[%rd29], %fd1;
	bra.uni 	$L__BB2_12;
$L__BB2_9:
	add.s64 	%rd67, %rd3, %rd16;
	ld.global.u64 	%rd68, [%rd67];
	add.s64 	%rd69, %rd68, -1;
	add.s64 	%rd70, %rd10, 2;
	add.s64 	%rd71, %rd2, %rd16;
	ld.global.u64 	%rd72, [%rd71];
	mad.lo.s64 	%rd73, %rd69, %rd70, %rd72;
	cvta.to.global.u64 	%rd74, %rd4;
	shl.b64 	%rd75, %rd73, 3;
	add.s64 	%rd76, %rd74, %rd75;
	ld.global.f64 	%fd5, [%rd76+-8];
	add.s64 	%rd77, %rd1, %rd16;
	st.global.f64 	[%rd77], %fd5;
	bra.uni 	$L__BB2_12;
$L__BB2_10:
	add.s64 	%rd43, %rd3, %rd16;
	ld.global.u64 	%rd44, [%rd43];
	add.s64 	%rd45, %rd44, -1;
	add.s64 	%rd46, %rd10, 2;
	add.s64 	%rd47, %rd2, %rd16;
	ld.global.u64 	%rd48, [%rd47];
	mad.lo.s64 	%rd49, %rd45, %rd46, %rd48;
	cvta.to.global.u64 	%rd50, %rd6;
	shl.b64 	%rd51, %rd49, 3;
	add.s64 	%rd52, %rd50, %rd51;
	ld.global.f64 	%fd3, [%rd52+-8];
	add.s64 	%rd53, %rd1, %rd16;
	st.global.f64 	[%rd53], %fd3;
	bra.uni 	$L__BB2_12;
$L__BB2_11:
	add.s64 	%rd31, %rd3, %rd16;
	ld.global.u64 	%rd32, [%rd31];
	add.s64 	%rd33, %rd32, -1;
	add.s64 	%rd34, %rd10, 2;
	add.s64 	%rd35, %rd2, %rd16;
	ld.global.u64 	%rd36, [%rd35];
	mad.lo.s64 	%rd37, %rd33, %rd34, %rd36;
	cvta.to.global.u64 	%rd38, %rd7;
	shl.b64 	%rd39, %rd37, 3;
	add.s64 	%rd40, %rd38, %rd39;
	ld.global.f64 	%fd2, [%rd40+-8];
	add.s64 	%rd41, %rd1, %rd16;
	st.global.f64 	[%rd41], %fd2;
$L__BB2_12:
	ret;

}


// ===== COMPILED SASS (sm_100) =====

	.target	sm_100

	.elftype	@"ET_EXEC"


//--------------------- .note.nv.tkinfo           --------------------------
	.section	.note.nv.tkinfo,"",@"SHT_NOTE"
	.sectionflags	@"SHF_NOTE_NV_TKINFO"
	.tkinfo
        /*0018*/ 	.word	0x00000002
        /*0030*/ 	.string	""
        /*0030*/ 	.string	"ptxas"
        /*0030*/ 	.string	"Cuda compilation tools, release 13.0, V13.0.88"
        /*0030*/ 	.string	"Build cuda_13.0.r13.0/compiler.36424714_0"
        /*0030*/ 	.string	"-arch sm_100 -m 64 "



//--------------------- .note.nv.cuinfo           --------------------------
	.section	.note.nv.cuinfo,"",@"SHT_NOTE"
	.sectionflags	@"SHF_NOTE_NV_CUINFO"
        /*0018*/ 	.short	0x0002
        /*001a*/ 	.short	0x0064
        /*001c*/ 	.short	0x0082
	.zero		2


//--------------------- .nv.info                  --------------------------
	.section	.nv.info,"",@"SHT_CUDA_INFO"
	.align	4


	//----- nvinfo : EIATTR_REGCOUNT
	.align		4
        /*0000*/ 	.byte	0x04, 0x2f
        /*0002*/ 	.short	(.L_1 - .L_0)
	.align		4
.L_0:
        /*0004*/ 	.word	index@(_Z4InitxPKdPd)
        /*0008*/ 	.word	0x00000008


	//----- nvinfo : EIATTR_FRAME_SIZE
	.align		4
.L_1:
        /*000c*/ 	.byte	0x04, 0x11
        /*000e*/ 	.short	(.L_3 - .L_2)
	.align		4
.L_2:
        /*0010*/ 	.word	index@(_Z4InitxPKdPd)
        /*0014*/ 	.word	0x00000000


	//----- nvinfo : EIATTR_REGCOUNT
	.align		4
.L_3:
        /*0018*/ 	.byte	0x04, 0x2f
        /*001a*/ 	.short	(.L_5 - .L_4)
	.align		4
.L_4:
        /*001c*/ 	.word	index@(_Z9AddSourcePdS_S_S_S_PKxS1_PKdS1_ixx)
        /*0020*/ 	.word	0x0000000e


	//----- nvinfo : EIATTR_FRAME_SIZE
	.align		4
.L_5:
        /*0024*/ 	.byte	0x04, 0x11
        /*0026*/ 	.short	(.L_7 - .L_6)
	.align		4
.L_6:
        /*0028*/ 	.word	index@(_Z9AddSourcePdS_S_S_S_PKxS1_PKdS1_ixx)
        /*002c*/ 	.word	0x00000000


	//----- nvinfo : EIATTR_REGCOUNT
	.align		4
.L_7:
        /*0030*/ 	.byte	0x04, 0x2f
        /*0032*/ 	.short	(.L_9 - .L_8)
	.align		4
.L_8:
        /*0034*/ 	.word	index@(_Z13SetSourceGradPdS_S_S_S_S_PKxS1_PKdS1_ixx)
        /*0038*/ 	.word	0x0000000c


	//----- nvinfo : EIATTR_FRAME_SIZE
	.align		4
.L_9:
        /*003c*/ 	.byte	0x04, 0x11
        /*003e*/ 	.short	(.L_11 - .L_10)
	.align		4
.L_10:
        /*0040*/ 	.word	index@(_Z13SetSourceGradPdS_S_S_S_S_PKxS1_PKdS1_ixx)
        /*0044*/ 	.word	0x00000000


	//----- nvinfo : EIATTR_MIN_STACK_SIZE
	.align		4
.L_11:
        /*0048*/ 	.byte	0x04, 0x12
        /*004a*/ 	.short	(.L_13 - .L_12)
	.align		4
.L_12:
        /*004c*/ 	.word	index@(_Z13SetSourceGradPdS_S_S_S_S_PKxS1_PKdS1_ixx)
        /*0050*/ 	.word	0x00000000


	//----- nvinfo : EIATTR_MIN_STACK_SIZE
	.align		4
.L_13:
        /*0054*/ 	.byte	0x04, 0x12
        /*0056*/ 	.short	(.L_15 - .L_14)
	.align		4
.L_14:
        /*0058*/ 	.word	index@(_Z9AddSourcePdS_S_S_S_PKxS1_PKdS1_ixx)
        /*005c*/ 	.word	0x00000000


	//----- nvinfo : EIATTR_MIN_STACK_SIZE
	.align		4
.L_15:
        /*0060*/ 	.byte	0x04, 0x12
        /*0062*/ 	.short	(.L_17 - .L_16)
	.align		4
.L_16:
        /*0064*/ 	.word	index@(_Z4InitxPKdPd)
        /*0068*/ 	.word	0x00000000
.L_17:


//--------------------- .nv.compat                --------------------------
	.section	.nv.compat,"",@"SHT_CUDA_COMPAT_INFO"
	.align	4
        /*0000*/ 	.byte	0x02, 0x09, 0x00, 0x00, 0x02, 0x02, 0x01, 0x00, 0x02, 0x05, 0x05, 0x00, 0x03, 0x07, 0x01, 0x01
        /*0010*/ 	.byte	0x02, 0x03, 0x00, 0x00, 0x02, 0x06, 0x01, 0x00, 0x04, 0x0b, 0x08, 0x00, 0x09, 0x00, 0x00, 0x00
        /*0020*/ 	.byte	0x00, 0x00, 0x00, 0x00


//--------------------- .nv.info._Z13SetSourceGradPdS_S_S_S_S_PKxS1_PKdS1_ixx --------------------------
	.section	.nv.info._Z13SetSourceGradPdS_S_S_S_S_PKxS1_PKdS1_ixx,"",@"SHT_CUDA_INFO"
	.sectionflags	@""
	.align	4


	//----- nvinfo : EIATTR_CUDA_API_VERSION
	.align		4
        /*0000*/ 	.byte	0x04, 0x37
        /*0002*/ 	.short	(.L_19 - .L_18)
.L_18:
        /*0004*/ 	.word	0x00000082


	//----- nvinfo : EIATTR_KPARAM_INFO
	.align		4
.L_19:
        /*0008*/ 	.byte	0x04, 0x17
        /*000a*/ 	.short	(.L_21 - .L_20)
.L_20:
        /*000c*/ 	.word	0x00000000
        /*0010*/ 	.short	0x000c
        /*0012*/ 	.short	0x0060
        /*0014*/ 	.byte	0x00, 0xf0, 0x21, 0x00


	//----- nvinfo : EIATTR_KPARAM_INFO
	.align		4
.L_21:
        /*0018*/ 	.byte	0x04, 0x17
        /*001a*/ 	.short	(.L_23 - .L_22)
.L_22:
        /*001c*/ 	.word	0x00000000
        /*0020*/ 	.short	0x000b
        /*0022*/ 	.short	0x0058
        /*0024*/ 	.byte	0x00, 0xf0, 0x21, 0x00


	//----- nvinfo : EIATTR_KPARAM_INFO
	.align		4
.L_23:
        /*0028*/ 	.byte	0x04, 0x17
        /*002a*/ 	.short	(.L_25 - .L_24)
.L_24:
        /*002c*/ 	.word	0x00000000
        /*0030*/ 	.short	0x000a
        /*0032*/ 	.short	0x0050
        /*0034*/ 	.byte	0x00, 0xf0, 0x11, 0x00


	//----- nvinfo : EIATTR_KPARAM_INFO
	.align		4
.L_25:
        /*0038*/ 	.byte	0x04, 0x17
        /*003a*/ 	.short	(.L_27 - .L_26)
.L_26:
        /*003c*/ 	.word	0x00000000
        /*0040*/ 	.short	0x0009
        /*0042*/ 	.short	0x0048
        /*0044*/ 	.byte	0x00, 0xf5, 0x21, 0x00


	//----- nvinfo : EIATTR_KPARAM_INFO
	.align		4
.L_27:
        /*0048*/ 	.byte	0x04, 0x17
        /*004a*/ 	.short	(.L_29 - .L_28)
.L_28:
        /*004c*/ 	.word	0x00000000
        /*0050*/ 	.short	0x0008
        /*0052*/ 	.short	0x0040
        /*0054*/ 	.byte	0x00, 0xf5, 0x21, 0x00


	//----- nvinfo : EIATTR_KPARAM_INFO
	.align		4
.L_29:
        /*0058*/ 	.byte	0x04, 0x17
        /*005a*/ 	.short	(.L_31 - .L_30)
.L_30:
        /*005c*/ 	.word	0x00000000
        /*0060*/ 	.short	0x0007
        /*0062*/ 	.short	0x0038
        /*0064*/ 	.byte	0x00, 0xf5, 0x21, 0x00


	//----- nvinfo : EIATTR_KPARAM_INFO
	.align		4
.L_31:
        /*0068*/ 	.byte	0x04, 0x17
        /*006a*/ 	.short	(.L_33 - .L_32)
.L_32:
        /*006c*/ 	.word	0x00000000
        /*0070*/ 	.short	0x0006
        /*0072*/ 	.short	0x0030
        /*0074*/ 	.byte	0x00, 0xf5, 0x21, 0x00


	//----- nvinfo : EIATTR_KPARAM_INFO
	.align		4
.L_33:
        /*0078*/ 	.byte	0x04, 0x17
        /*007a*/ 	.short	(.L_35 - .L_34)
.L_34:
        /*007c*/ 	.word	0x00000000
        /*0080*/ 	.short	0x0005
        /*0082*/ 	.short	0x0028
        /*0084*/ 	.byte	0x00, 0xf5, 0x21, 0x00


	//----- nvinfo : EIATTR_KPARAM_INFO
	.align		4
.L_35:
        /*0088*/ 	.byte	0x04, 0x17
        /*008a*/ 	.short	(.L_37 - .L_36)
.L_36:
        /*008c*/ 	.word	0x00000000
        /*0090*/ 	.short	0x0004
        /*0092*/ 	.short	0x0020
        /*0094*/ 	.byte	0x00, 0xf5, 0x21, 0x00


	//----- nvinfo : EIATTR_KPARAM_INFO
	.align		4
.L_37:
        /*0098*/ 	.byte	0x04, 0x17
        /*009a*/ 	.short	(.L_39 - .L_38)
.L_38:
        /*009c*/ 	.word	0x00000000
        /*00a0*/ 	.short	0x0003
        /*00a2*/ 	.short	0x0018
        /*00a4*/ 	.byte	0x00, 0xf5, 0x21, 0x00


	//----- nvinfo : EIATTR_KPARAM_INFO
	.align		4
.L_39:
        /*00a8*/ 	.byte	0x04, 0x17
        /*00aa*/ 	.short	(.L_41 - .L_40)
.L_40:
        /*00ac*/ 	.word	0x00000000
        /*00b0*/ 	.short	0x0002
        /*00b2*/ 	.short	0x0010
        /*00b4*/ 	.byte	0x00, 0xf5, 0x21, 0x00


	//----- nvinfo : EIATTR_KPARAM_INFO
	.align		4
.L_41:
        /*00b8*/ 	.byte	0x04, 0x17
        /*00ba*/ 	.short	(.L_43 - .L_42)
.L_42:
        /*00bc*/ 	.word	0x00000000
        /*00c0*/ 	.short	0x0001
        /*00c2*/ 	.short	0x0008
        /*00c4*/ 	.byte	0x00, 0xf5, 0x21, 0x00


	//----- nvinfo : EIATTR_KPARAM_INFO
	.align		4
.L_43:
        /*00c8*/ 	.byte	0x04, 0x17
        /*00ca*/ 	.short	(.L_45 - .L_44)
.L_44:
        /*00cc*/ 	.word	0x00000000
        /*00d0*/ 	.short	0x0000
        /*00d2*/ 	.short	0x0000
        /*00d4*/ 	.byte	0x00, 0xf5, 0x21, 0x00


	//----- nvinfo : EIATTR_SPARSE_MMA_MASK
	.align		4
.L_45:
        /*00d8*/ 	.byte	0x03, 0x50
        /*00da*/ 	.short	0x0000


	//----- nvinfo : EIATTR_MAXREG_COUNT
	.align		4
        /*00dc*/ 	.byte	0x03, 0x1b
        /*00de*/ 	.short	0x00ff


	//----- nvinfo : EIATTR_MERCURY_ISA_VERSION
	.align		4
        /*00e0*/ 	.byte	0x03, 0x5f
        /*00e2*/ 	.short	0x0101


	//----- nvinfo : EIATTR_VRC_CTA_INIT_COUNT
	.align		4
        /*00e4*/ 	.byte	0x02, 0x4a
	.zero		1
	.zero		1


	//----- nvinfo : EIATTR_EXIT_INSTR_OFFSETS
	.align		4
        /*00e8*/ 	.byte	0x04, 0x1c
        /*00ea*/ 	.short	(.L_47 - .L_46)


	//   ....[0]....
.L_46:
        /*00ec*/ 	.word	0x00000070


	//   ....[1]....
        /*00f0*/ 	.word	0x00000140


	//   ....[2]....
        /*00f4*/ 	.word	0x000002b0


	//   ....[3]....
        /*00f8*/ 	.word	0x00000420


	//   ....[4]....
        /*00fc*/ 	.word	0x000004b0


	//   ....[5]....
        /*0100*/ 	.word	0x00000620


	//   ....[6]....
        /*0104*/ 	.word	0x00000790


	//   ....[7]....
        /*0108*/ 	.word	0x00000900


	//----- nvinfo : EIATTR_CRS_STACK_SIZE
	.align		4
.L_47:
        /*010c*/ 	.byte	0x04, 0x1e
        /*010e*/ 	.short	(.L_49 - .L_48)
.L_48:
        /*0110*/ 	.word	0x00000000


	//----- nvinfo : EIATTR_CBANK_PARAM_SIZE
	.align		4
.L_49:
        /*0114*/ 	.byte	0x03, 0x19
        /*0116*/ 	.short	0x0068


	//----- nvinfo : EIATTR_PARAM_CBANK
	.align		4
        /*0118*/ 	.byte	0x04, 0x0a
        /*011a*/ 	.short	(.L_51 - .L_50)
	.align		4
.L_50:
        /*011c*/ 	.word	index@(.nv.constant0._Z13SetSourceGradPdS_S_S_S_S_PKxS1_PKdS1_ixx)
        /*0120*/ 	.short	0x0380
        /*0122*/ 	.short	0x0068


	//----- nvinfo : EIATTR_SW_WAR
	.align		4
.L_51:
        /*0124*/ 	.byte	0x04, 0x36
        /*0126*/ 	.short	(.L_53 - .L_52)
.L_52:
        /*0128*/ 	.word	0x00000008
.L_53:


//--------------------- .nv.info._Z9AddSourcePdS_S_S_S_PKxS1_PKdS1_ixx --------------------------
	.section	.nv.info._Z9AddSourcePdS_S_S_S_PKxS1_PKdS1_ixx,"",@"SHT_CUDA_INFO"
	.sectionflags	@""
	.align	4


	//----- nvinfo : EIATTR_CUDA_API_VERSION
	.align		4
        /*0000*/ 	.byte	0x04, 0x37
        /*0002*/ 	.short	(.L_55 - .L_54)
.L_54:
        /*0004*/ 	.word	0x00000082


	//----- nvinfo : EIATTR_KPARAM_INFO
	.align		4
.L_55:
        /*0008*/ 	.byte	0x04, 0x17
        /*000a*/ 	.short	(.L_57 - .L_56)
.L_56:
        /*000c*/ 	.word	0x00000000
        /*0010*/ 	.short	0x000b
        /*0012*/ 	.short	0x0058
        /*0014*/ 	.byte	0x00, 0xf0, 0x21, 0x00


	//----- nvinfo : EIATTR_KPARAM_INFO
	.align		4
.L_57:
        /*0018*/ 	.byte	0x04, 0x17
        /*001a*/ 	.short	(.L_59 - .L_58)
.L_58:
        /*001c*/ 	.word	0x00000000
        /*0020*/ 	.short	0x000a
        /*0022*/ 	.short	0x0050
        /*0024*/ 	.byte	0x00, 0xf0, 0x21, 0x00


	//----- nvinfo : EIATTR_KPARAM_INFO
	.align		4
.L_59:
        /*0028*/ 	.byte	0x04, 0x17
        /*002a*/ 	.short	(.L_61 - .L_60)
.L_60:
        /*002c*/ 	.word	0x00000000
        /*0030*/ 	.short	0x0009
        /*0032*/ 	.short	0x0048
        /*0034*/ 	.byte	0x00, 0xf0, 0x11, 0x00


	//----- nvinfo : EIATTR_KPARAM_INFO
	.align		4
.L_61:
        /*0038*/ 	.byte	0x04, 0x17
        /*003a*/ 	.short	(.L_63 - .L_62)
.L_62:
        /*003c*/ 	.word	0x00000000
        /*0040*/ 	.short	0x0008
        /*0042*/ 	.short	0x0040
        /*0044*/ 	.byte	0x00, 0xf5, 0x21, 0x00


	//----- nvinfo : EIATTR_KPARAM_INFO
	.align		4
.L_63:
        /*0048*/ 	.byte	0x04, 0x17
        /*004a*/ 	.short	(.L_65 - .L_64)
.L_64:
        /*004c*/ 	.word	0x00000000
        /*0050*/ 	.short	0x0007
        /*0052*/ 	.short	0x0038
        /*0054*/ 	.byte	0x00, 0xf5, 0x21, 0x00


	//----- nvinfo : EIATTR_KPARAM_INFO
	.align		4
.L_65:
        /*0058*/ 	.byte	0x04, 0x17
        /*005a*/ 	.short	(.L_67 - .L_66)
.L_66:
        /*005c*/ 	.word	0x00000000
        /*0060*/ 	.short	0x0006
        /*0062*/ 	.short	0x0030
        /*0064*/ 	.byte	0x00, 0xf5, 0x21, 0x00


	//----- nvinfo : EIATTR_KPARAM_INFO
	.align		4
.L_67:
        /*0068*/ 	.byte	0x04, 0x17
        /*006a*/ 	.short	(.L_69 - .L_68)
.L_68:
        /*006c*/ 	.word	0x00000000
        /*0070*/ 	.short	0x0005
        /*0072*/ 	.short	0x0028
        /*0074*/ 	.byte	0x00, 0xf5, 0x21, 0x00


	//----- nvinfo : EIATTR_KPARAM_INFO
	.align		4
.L_69:
        /*0078*/ 	.byte	0x04, 0x17
        /*007a*/ 	.short	(.L_71 - .L_70)
.L_70:
        /*007c*/ 	.word	0x00000000
        /*0080*/ 	.short	0x0004
        /*0082*/ 	.short	0x0020
        /*0084*/ 	.byte	0x00, 0xf5, 0x21, 0x00


	//----- nvinfo : EIATTR_KPARAM_INFO
	.align		4
.L_71:
        /*0088*/ 	.byte	0x04, 0x17
        /*008a*/ 	.short	(.L_73 - .L_72)
.L_72:
        /*008c*/ 	.word	0x00000000
        /*0090*/ 	.short	0x0003
        /*0092*/ 	.short	0x0018
        /*0094*/ 	.byte	0x00, 0xf5, 0x21, 0x00


	//----- nvinfo : EIATTR_KPARAM_INFO
	.align		4
.L_73:
        /*0098*/ 	.byte	0x04, 0x17
        /*009a*/ 	.short	(.L_75 - .L_74)
.L_74:
        /*009c*/ 	.word	0x00000000
        /*00a0*/ 	.short	0x0002
        /*00a2*/ 	.short	0x0010
        /*00a4*/ 	.byte	0x00, 0xf5, 0x21, 0x00


	//----- nvinfo : EIATTR_KPARAM_INFO
	.align		4
.L_75:
        /*00a8*/ 	.byte	0x04, 0x17
        /*00aa*/ 	.short	(.L_77 - .L_76)
.L_76:
        /*00ac*/ 	.word	0x00000000
        /*00b0*/ 	.short	0x0001
        /*00b2*/ 	.short	0x0008
        /*00b4*/ 	.byte	0x00, 0xf5, 0x21, 0x00


	//----- nvinfo : EIATTR_KPARAM_INFO
	.align		4
.L_77:
        /*00b8*/ 	.byte	0x04, 0x17
        /*00ba*/ 	.short	(.L_79 - .L_78)
.L_78:
        /*00bc*/ 	.word	0x00000000
        /*00c0*/ 	.short	0x0000
        /*00c2*/ 	.short	0x0000
        /*00c4*/ 	.byte	0x00, 0xf5, 0x21, 0x00


	//----- nvinfo : EIATTR_SPARSE_MMA_MASK
	.align		4
.L_79:
        /*00c8*/ 	.byte	0x03, 0x50
        /*00ca*/ 	.short	0x0000


	//----- nvinfo : EIATTR_MAXREG_COUNT
	.align		4
        /*00cc*/ 	.byte	0x03, 0x1b
        /*00ce*/ 	.short	0x00ff


	//----- nvinfo : EIATTR_MERCURY_ISA_VERSION
	.align		4
        /*00d0*/ 	.byte	0x03, 0x5f
        /*00d2*/ 	.short	0x0101


	//----- nvinfo : EIATTR_VRC_CTA_INIT_COUNT
	.align		4
        /*00d4*/ 	.byte	0x02, 0x4a
	.zero		1
	.zero		1


	//----- nvinfo : EIATTR_EXIT_INSTR_OFFSETS
	.align		4
        /*00d8*/ 	.byte	0x04, 0x1c
        /*00da*/ 	.short	(.L_81 - .L_80)


	//   ....[0]....
.L_80:
        /*00dc*/ 	.word	0x00000070


	//   ....[1]....
        /*00e0*/ 	.word	0x00000140


	//   ....[2]....
        /*00e4*/ 	.word	0x000002b0


	//   ....[3]....
        /*00e8*/ 	.word	0x00000420


	//   ....[4]....
        /*00ec*/ 	.word	0x000004b0


	//   ....[5]....
        /*00f0*/ 	.word	0x00000620


	//   ....[6]....
        /*00f4*/ 	.word	0x00000790


	//   ....[7]....
        /*00f8*/ 	.word	0x00000900


	//----- nvinfo : EIATTR_CRS_STACK_SIZE
	.align		4
.L_81:
        /*00fc*/ 	.byte	0x04, 0x1e
        /*00fe*/ 	.short	(.L_83 - .L_82)
.L_82:
        /*0100*/ 	.word	0x00000000


	//----- nvinfo : EIATTR_CBANK_PARAM_SIZE
	.align		4
.L_83:
        /*0104*/ 	.byte	0x03, 0x19
        /*0106*/ 	.short	0x0060


	//----- nvinfo : EIATTR_PARAM_CBANK
	.align		4
        /*0108*/ 	.byte	0x04, 0x0a
        /*010a*/ 	.short	(.L_85 - .L_84)
	.align		4
.L_84:
        /*010c*/ 	.word	index@(.nv.constant0._Z9AddSourcePdS_S_S_S_PKxS1_PKdS1_ixx)
        /*0110*/ 	.short	0x0380
        /*0112*/ 	.short	0x0060


	//----- nvinfo : EIATTR_SW_WAR
	.align		4
.L_85:
        /*0114*/ 	.byte	0x04, 0x36
        /*0116*/ 	.short	(.L_87 - .L_86)
.L_86:
        /*0118*/ 	.word	0x00000008
.L_87:


//--------------------- .nv.info._Z4InitxPKdPd    --------------------------
	.section	.nv.info._Z4InitxPKdPd,"",@"SHT_CUDA_INFO"
	.sectionflags	@""
	.align	4


	//----- nvinfo : EIATTR_CUDA_API_VERSION
	.align		4
        /*0000*/ 	.byte	0x04, 0x37
        /*0002*/ 	.short	(.L_89 - .L_88)
.L_88:
        /*0004*/ 	.word	0x00000082


	//----- nvinfo : EIATTR_KPARAM_INFO
	.align		4
.L_89:
        /*0008*/ 	.byte	0x04, 0x17
        /*000a*/ 	.short	(.L_91 - .L_90)
.L_90:
        /*000c*/ 	.word	0x00000000
        /*0010*/ 	.short	0x0002
        /*0012*/ 	.short	0x0010
        /*0014*/ 	.byte	0x00, 0xf5, 0x21, 0x00


	//----- nvinfo : EIATTR_KPARAM_INFO
	.align		4
.L_91:
        /*0018*/ 	.byte	0x04, 0x17
        /*001a*/ 	.short	(.L_93 - .L_92)
.L_92:
        /*001c*/ 	.word	0x00000000
        /*0020*/ 	.short	0x0001
        /*0022*/ 	.short	0x0008
        /*0024*/ 	.byte	0x00, 0xf5, 0x21, 0x00


	//----- nvinfo : EIATTR_KPARAM_INFO
	.align		4
.L_93:
        /*0028*/ 	.byte	0x04, 0x17
        /*002a*/ 	.short	(.L_95 - .L_94)
.L_94:
        /*002c*/ 	.word	0x00000000
        /*0030*/ 	.short	0x0000
        /*0032*/ 	.short	0x0000
        /*0034*/ 	.byte	0x00, 0xf0, 0x21, 0x00


	//----- nvinfo : EIATTR_SPARSE_MMA_MASK
	.align		4
.L_95:
        /*0038*/ 	.byte	0x03, 0x50
        /*003a*/ 	.short	0x0000


	//----- nvinfo : EIATTR_MAXREG_COUNT
	.align		4
        /*003c*/ 	.byte	0x03, 0x1b
        /*003e*/ 	.short	0x00ff


	//----- nvinfo : EIATTR_MERCURY_ISA_VERSION
	.align		4
        /*0040*/ 	.byte	0x03, 0x5f
        /*0042*/ 	.short	0x0101


	//----- nvinfo : EIATTR_VRC_CTA_INIT_COUNT
	.align		4
        /*0044*/ 	.byte	0x02, 0x4a
	.zero		1
	.zero		1


	//----- nvinfo : EIATTR_EXIT_INSTR_OFFSETS
	.align		4
        /*0048*/ 	.byte	0x04, 0x1c
        /*004a*/ 	.short	(.L_97 - .L_96)


	//   ....[0]....
.L_96:
        /*004c*/ 	.word	0x00000090


	//   ....[1]....
        /*0050*/ 	.word	0x00000150


	//----- nvinfo : EIATTR_CBANK_PARAM_SIZE
	.align		4
.L_97:
        /*0054*/ 	.byte	0x03, 0x19
        /*0056*/ 	.short	0x0018


	//----- nvinfo : EIATTR_PARAM_CBANK
	.align		4
        /*0058*/ 	.byte	0x04, 0x0a
        /*005a*/ 	.short	(.L_99 - .L_98)
	.align		4
.L_98:
        /*005c*/ 	.word	index@(.nv.constant0._Z4InitxPKdPd)
        /*0060*/ 	.short	0x0380
        /*0062*/ 	.short	0x0018


	//----- nvinfo : EIATTR_SW_WAR
	.align		4
.L_99:
        /*0064*/ 	.byte	0x04, 0x36
        /*0066*/ 	.short	(.L_101 - .L_100)
.L_100:
        /*0068*/ 	.word	0x00000008
.L_101:


//--------------------- .nv.callgraph             --------------------------
	.section	.nv.callgraph,"",@"SHT_CUDA_CALLGRAPH"
	.align	4
	.sectionentsize	8
	.align		4
        /*0000*/ 	.word	0x00000000
	.align		4
        /*0004*/ 	.word	0xffffffff
	.align		4
        /*0008*/ 	.word	0x00000000
	.align		4
        /*000c*/ 	.word	0xfffffffe
	.align		4
        /*0010*/ 	.word	0x00000000
	.align		4
        /*0014*/ 	.word	0xfffffffd
	.align		4
        /*0018*/ 	.word	0x00000000
	.align		4
        /*001c*/ 	.word	0xfffffffc


//--------------------- .text._Z13SetSourceGradPdS_S_S_S_S_PKxS1_PKdS1_ixx --------------------------
	.section	.text._Z13SetSourceGradPdS_S_S_S_S_PKxS1_PKdS1_ixx,"ax",@progbits
	.align	128
        .global         _Z13SetSourceGradPdS_S_S_S_S_PKxS1_PKdS1_ixx
        .type           _Z13SetSourceGradPdS_S_S_S_S_PKxS1_PKdS1_ixx,@function
        .size           _Z13SetSourceGradPdS_S_S_S_S_PKxS1_PKdS1_ixx,(.L_x_11 - _Z13SetSourceGradPdS_S_S_S_S_PKxS1_PKdS1_ixx)
        .other          _Z13SetSourceGradPdS_S_S_S_S_PKxS1_PKdS1_ixx,@"STO_CUDA_ENTRY STV_DEFAULT"
_Z13SetSourceGradPdS_S_S_S_S_PKxS1_PKdS1_ixx:
.text._Z13SetSourceGradPdS_S_S_S_S_PKxS1_PKdS1_ixx:
[----:B------:R-:W-:Y:S01]  /*0000*/  LDC R1, c[0x0][0x37c] ;  /* 0x0000df00ff017b82 */ /* 0x000fe20000000800 */
[----:B------:R-:W0:Y:S07]  /*0010*/  S2R R3, SR_TID.X ;  /* 0x0000000000037919 */ /* 0x000e2e0000002100 */
[----:B------:R-:W0:Y:S01]  /*0020*/  S2UR UR4, SR_CTAID.X ;  /* 0x00000000000479c3 */ /* 0x000e220000002500 */
[----:B------:R-:W1:Y:S07]  /*0030*/  LDCU UR5, c[0x0][0x3d0] ;  /* 0x00007a00ff0577ac */ /* 0x000e6e0008000800 */
[----:B------:R-:W0:Y:S02]  /*0040*/  LDC R0, c[0x0][0x360] ;  /* 0x0000d800ff007b82 */ /* 0x000e240000000800 */
[----:B0-----:R-:W-:-:S05]  /*0050*/  IMAD R0, R0, UR4, R3 ;  /* 0x0000000400007c24 */ /* 0x001fca000f8e0203 */
[----:B-1----:R-:W-:-:S13]  /*0060*/  ISETP.GE.AND P0, PT, R0, UR5, PT ;  /* 0x0000000500007c0c */ /* 0x002fda000bf06270 */
[----:B------:R-:W-:Y:S05]  /*0070*/  @P0 EXIT ;  /* 0x000000000000094d */ /* 0x000fea0003800000 */
[----:B------:R-:W0:Y:S01]  /*0080*/  LDC.64 R2, c[0x0][0x3c8] ;  /* 0x0000f200ff027b82 */ /* 0x000e220000000a00 */
[----:B------:R-:W1:Y:S01]  /*0090*/  LDCU.64 UR6, c[0x0][0x358] ;  /* 0x00006b00ff0677ac */ /* 0x000e620008000a00 */
[----:B0-----:R-:W-:-:S06]  /*00a0*/  IMAD.WIDE R2, R0, 0x8, R2 ;  /* 0x0000000800027825 */ /* 0x001fcc00078e0202 */
[----:B-1----:R-:W2:Y:S02]  /*00b0*/  LDG.E.64 R2, desc[UR6][R2.64] ;  /* 0x0000000602027981 */ /* 0x002ea4000c1e1b00 */
[----:B--2---:R-:W-:-:S04]  /*00c0*/  ISETP.GT.U32.AND P0, PT, R2, 0x1, PT ;  /* 0x000000010200780c */ /* 0x004fc80003f04070 */
[----:B------:R-:W-:-:S13]  /*00d0*/  ISETP.GT.AND.EX P0, PT, R3, RZ, PT, P0 ;  /* 0x000000ff0300720c */ /* 0x000fda0003f04300 */
[----:B------:R-:W-:Y:S05]  /*00e0*/  @P0 BRA `(.L_x_0) ;  /* 0x0000000000d00947 */ /* 0x000fea0003800000 */
[----:B------:R-:W-:-:S04]  /*00f0*/  ISETP.NE.U32.AND P0, PT, R2, RZ, PT ;  /* 0x000000ff0200720c */ /* 0x000fc80003f05070 */
[----:B------:R-:W-:-:S13]  /*0100*/  ISETP.NE.AND.EX P0, PT, R3, RZ, PT, P0 ;  /* 0x000000ff0300720c */ /* 0x000fda0003f05300 */
[----:B------:R-:W-:Y:S05]  /*0110*/  @!P0 BRA `(.L_x_1) ;  /* 0x0000000000688947 */ /* 0x000fea0003800000 */
[----:B------:R-:W-:-:S04]  /*0120*/  ISETP.NE.U32.AND P0, PT, R2, 0x1, PT ;  /* 0x000000010200780c */ /* 0x000fc80003f05070 */
[----:B------:R-:W-:-:S13]  /*0130*/  ISETP.NE.AND.EX P0, PT, R3, RZ, PT, P0 ;  /* 0x000000ff0300720c */ /* 0x000fda0003f05300 */
[----:B------:R-:W-:Y:S05]  /*0140*/  @P0 EXIT ;  /* 0x000000000000094d */ /* 0x000fea0003800000 */
[----:B------:R-:W0:Y:S01]  /*0150*/  LDC.64 R2, c[0x0][0x3b0] ;  /* 0x0000ec00ff027b82 */ /* 0x000e220000000a00 */
[----:B------:R-:W1:Y:S01]  /*0160*/  LDCU.64 UR4, c[0x0][0x3e0] ;  /* 0x00007c00ff0477ac */ /* 0x000e620008000a00 */
[----:B------:R-:W2:Y:S06]  /*0170*/  LDCU.64 UR8, c[0x0][0x388] ;  /* 0x00007100ff0877ac */ /* 0x000eac0008000a00 */
[----:B------:R-:W3:Y:S01]  /*0180*/  LDC.64 R4, c[0x0][0x3b8] ;  /* 0x0000ee00ff047b82 */ /* 0x000ee20000000a00 */
[----:B0-----:R-:W-:-:S06]  /*0190*/  IMAD.WIDE R2, R0, 0x8, R2 ;  /* 0x0000000800027825 */ /* 0x001fcc00078e0202 */
[----:B------:R-:W4:Y:S01]  /*01a0*/  LDG.E.64 R2, desc[UR6][R2.64] ;  /* 0x0000000602027981 */ /* 0x000f22000c1e1b00 */
[----:B---3--:R-:W-:-:S06]  /*01b0*/  IMAD.WIDE R4, R0, 0x8, R4 ;  /* 0x0000000800047825 */ /* 0x008fcc00078e0204 */
[----:B------:R-:W3:Y:S01]  /*01c0*/  LDG.E.64 R4, desc[UR6][R4.64] ;  /* 0x0000000604047981 */ /* 0x000ee2000c1e1b00 */
[----:B-1----:R-:W-:-:S04]  /*01d0*/  UIADD3 UR4, UP0, UPT, UR4, 0x2, URZ ;  /* 0x0000000204047890 */ /* 0x002fc8000ff1e0ff */
[----:B------:R-:W-:Y:S01]  /*01e0*/  UIADD3.X UR5, UPT, UPT, URZ, UR5, URZ, UP0, !UPT ;  /* 0x00000005ff057290 */ /* 0x000fe200087fe4ff */
[----:B----4-:R-:W-:-:S04]  /*01f0*/  IADD3 R9, P0, PT, R2, -0x1, RZ ;  /* 0xffffffff02097810 */ /* 0x010fc80007f1e0ff */
[----:B------:R-:W-:-:S05]  /*0200*/  IADD3.X R6, PT, PT, R3, -0x1, RZ, P0, !PT ;  /* 0xffffffff03067810 */ /* 0x000fca00007fe4ff */
[----:B------:R-:W-:Y:S02]  /*0210*/  IMAD R8, R6, UR4, RZ ;  /* 0x0000000406087c24 */ /* 0x000fe4000f8e02ff */
[C---:B---3--:R-:W-:Y:S02]  /*0220*/  IMAD.WIDE.U32 R6, R9.reuse, UR4, R4 ;  /* 0x0000000409067c25 */ /* 0x048fe4000f8e0004 */
[----:B------:R-:W0:Y:S02]  /*0230*/  LDC.64 R4, c[0x0][0x3a8] ;  /* 0x0000ea00ff047b82 */ /* 0x000e240000000a00 */
[----:B------:R-:W-:Y:S01]  /*0240*/  IMAD R3, R9, UR5, R8 ;  /* 0x0000000509037c24 */ /* 0x000fe2000f8e0208 */
[----:B--2---:R-:W-:-:S03]  /*0250*/  LEA R2, P0, R6, UR8, 0x3 ;  /* 0x0000000806027c11 */ /* 0x004fc6000f8018ff */
[----:B------:R-:W-:-:S05]  /*0260*/  IMAD.IADD R3, R7, 0x1, R3 ;  /* 0x0000000107037824 */ /* 0x000fca00078e0203 */
[----:B------:R-:W-:-:S06]  /*0270*/  LEA.HI.X R3, R6, UR9, R3, 0x3, P0 ;  /* 0x0000000906037c11 */ /* 0x000fcc00080f1c03 */
[----:B------:R-:W2:Y:S01]  /*0280*/  LDG.E.64 R2, desc[UR6][R2.64+-0x8] ;  /* 0xfffff80602027981 */ /* 0x000ea2000c1e1b00 */
[----:B0-----:R-:W-:-:S05]  /*0290*/  IMAD.WIDE R4, R0, 0x8, R4 ;  /* 0x0000000800047825 */ /* 0x001fca00078e0204 */
[----:B--2---:R-:W-:Y:S01]  /*02a0*/  STG.E.64 desc[UR6][R4.64], R2 ;  /* 0x0000000204007986 */ /* 0x004fe2000c101b06 */
[----:B------:R-:W-:Y:S05]  /*02b0*/  EXIT ;  /* 0x000000000000794d */ /* 0x000fea0003800000 */
.L_x_1:
[----:B------:R-:W0:Y:S01]  /*02c0*/  LDC.64 R2, c[0x0][0x3b0] ;  /* 0x0000ec00ff027b82 */ /* 0x000e220000000a00 */
[----:B------:R-:W1:Y:S01]  /*02d0*/  LDCU.64 UR4, c[0x0][0x3e0] ;  /* 0x00007c00ff0477ac */ /* 0x000e620008000a00 */
[----:B------:R-:W2:Y:S06]  /*02e0*/  LDCU.64 UR8, c[0x0][0x380] ;  /* 0x00007000ff0877ac */ /* 0x000eac0008000a00 */
[----:B------:R-:W3:Y:S01]  /*02f0*/  LDC.64 R4, c[0x0][0x3b8] ;  /* 0x0000ee00ff047b82 */ /* 0x000ee20000000a00 */
[----:B0-----:R-:W-:-:S06]  /*0300*/  IMAD.WIDE R2, R0, 0x8, R2 ;  /* 0x0000000800027825 */ /* 0x001fcc00078e0202 */
[----:B------:R-:W4:Y:S01]  /*0310*/  LDG.E.64 R2, desc[UR6][R2.64] ;  /* 0x0000000602027981 */ /* 0x000f22000c1e1b00 */
[----:B---3--:R-:W-:-:S05]  /*0320*/  IMAD.WIDE R6, R0, 0x8, R4 ;  /* 0x0000000800067825 */ /* 0x008fca00078e0204 */
[----:B------:R-:W3:Y:S01]  /*0330*/  LDG.E.64 R4, desc[UR6][R6.64] ;  /* 0x0000000606047981 */ /* 0x000ee2000c1e1b00 */
[----:B-1----:R-:W-:-:S04]  /*0340*/  UIADD3 UR4, UP0, UPT, UR4, 0x2, URZ ;  /* 0x0000000204047890 */ /* 0x002fc8000ff1e0ff */
[----:B------:R-:W-:Y:S01]  /*0350*/  UIADD3.X UR5, UPT, UPT, URZ, UR5, URZ, UP0, !UPT ;  /* 0x00000005ff057290 */ /* 0x000fe200087fe4ff */
[----:B----4-:R-:W-:-:S04]  /*0360*/  IADD3 R9, P0, PT, R2, -0x1, RZ ;  /* 0xffffffff02097810 */ /* 0x010fc80007f1e0ff */
[----:B------:R-:W-:Y:S01]  /*0370*/  IADD3.X R8, PT, PT, R3, -0x1, RZ, P0, !PT ;  /* 0xffffffff03087810 */ /* 0x000fe200007fe4ff */
[----:B---3--:R-:W-:-:S04]  /*0380*/  IMAD.WIDE.U32 R4, R9, UR4, R4 ;  /* 0x0000000409047c25 */ /* 0x008fc8000f8e0004 */
[----:B------:R-:W-:Y:S01]  /*0390*/  IMAD R8, R8, UR4, RZ ;  /* 0x0000000408087c24 */ /* 0x000fe2000f8e02ff */
[----:B--2---:R-:W-:-:S03]  /*03a0*/  LEA R2, P0, R4, UR8, 0x3 ;  /* 0x0000000804027c11 */ /* 0x004fc6000f8018ff */
[----:B------:R-:W-:-:S05]  /*03b0*/  IMAD R3, R9, UR5, R8 ;  /* 0x0000000509037c24 */ /* 0x000fca000f8e0208 */
[----:B------:R-:W-:-:S04]  /*03c0*/  IADD3 R3, PT, PT, R5, R3, RZ ;  /* 0x0000000305037210 */ /* 0x000fc80007ffe0ff */
[----:B------:R-:W-:Y:S02]  /*03d0*/  LEA.HI.X R3, R4, UR9, R3, 0x3, P0 ;  /* 0x0000000904037c11 */ /* 0x000fe400080f1c03 */
[----:B------:R-:W0:Y:S04]  /*03e0*/  LDC.64 R4, c[0x0][0x3a8] ;  /* 0x0000ea00ff047b82 */ /* 0x000e280000000a00 */
[----:B------:R-:W2:Y:S01]  /*03f0*/  LDG.E.64 R2, desc[UR6][R2.64+-0x8] ;  /* 0xfffff80602027981 */ /* 0x000ea2000c1e1b00 */
[----:B0-----:R-:W-:-:S05]  /*0400*/  IMAD.WIDE R4, R0, 0x8, R4 ;  /* 0x0000000800047825 */ /* 0x001fca00078e0204 */
[----:B--2---:R-:W-:Y:S01]  /*0410*/  STG.E.64 desc[UR6][R4.64], R2 ;  /* 0x0000000204007986 */ /* 0x004fe2000c101b06 */
[----:B------:R-:W-:Y:S05]  /*0420*/  EXIT ;  /* 0x000000000000794d */ /* 0x000fea0003800000 */
.L_x_0:
[----:B------:R-:W-:-:S04]  /*0430*/  ISETP.NE.U32.AND P0, PT, R2, 0x2, PT ;  /* 0x000000020200780c */ /* 0x000fc80003f05070 */
[----:B------:R-:W-:-:S13]  /*0440*/  ISETP.NE.AND.EX P0, PT, R3, RZ, PT, P0 ;  /* 0x000000ff0300720c */ /* 0x000fda0003f05300 */
[----:B------:R-:W-:Y:S05]  /*0450*/  @!P0 BRA `(.L_x_2) ;  /* 0x0000000000d08947 */ /* 0x000fea0003800000 */
[----:B------:R-:W-:-:S04]  /*0460*/  ISETP.NE.U32.AND P0, PT, R2, 0x3, PT ;  /* 0x000000030200780c */ /* 0x000fc80003f05070 */
        /* <DEDUP_REMOVED lines=20> */
[----:B------:R-:W-:-:S04]  /*05b0*/  IMAD R3, R9, UR5, R8 ;  /* 0x0000000509037c24 */ /* 0x000fc8000f8e0208 */
[----:B------:R-:W-:-:S05]  /*05c0*/  IMAD.IADD R3, R5, 0x1, R3 ;  /* 0x0000000105037824 */ /* 0x000fca00078e0203 */
[----:B------:R-:W-:Y:S02]  /*05d0*/  LEA.HI.X R3, R4, UR9, R3, 0x3, P0 ;  /* 0x0000000904037c11 */ /* 0x000fe400080f1c03 */
[----:B------:R-:W0:Y:S04]  /*05e0*/  LDC.64 R4, c[0x0][0x3a8] ;  /* 0x0000ea00ff047b82 */ /* 0x000e280000000a00 */
[----:B------:R-:W2:Y:S01]  /*05f0*/  LDG.E.64 R2, desc[UR6][R2.64+-0x8] ;  /* 0xfffff80602027981 */ /* 0x000ea2000c1e1b00 */
[----:B0-----:R-:W-:-:S05]  /*0600*/  IMAD.WIDE R4, R0, 0x8, R4 ;  /* 0x0000000800047825 */ /* 0x001fca00078e0204 */
[----:B--2---:R-:W-:Y:S01]  /*0610*/  STG.E.64 desc[UR6][R4.64], R2 ;  /* 0x0000000204007986 */ /* 0x004fe2000c101b06 */
[----:B------:R-:W-:Y:S05]  /*0620*/  EXIT ;  /* 0x000000000000794d */ /* 0x000fea0003800000 */
.L_x_3:
        /* <DEDUP_REMOVED lines=23> */
.L_x_2:
        /* <DEDUP_REMOVED lines=23> */
.L_x_4:
[----:B------:R-:W-:-:S00]  /*0910*/  BRA `(.L_x_4) ;  /* 0xfffffffc00fc7947 */ /* 0x000fc0000383ffff */
[----:B------:R-:W-:-:S00]  /*0920*/  NOP ;  /* 0x0000000000007918 */ /* 0x000fc00000000000 */
        /* <DEDUP_REMOVED lines=13> */
.L_x_11:


//--------------------- .text._Z9AddSourcePdS_S_S_S_PKxS1_PKdS1_ixx --------------------------
	.section	.text._Z9AddSourcePdS_S_S_S_PKxS1_PKdS1_ixx,"ax",@progbits
	.align	128
        .global         _Z9AddSourcePdS_S_S_S_PKxS1_PKdS1_ixx
        .type           _Z9AddSourcePdS_S_S_S_PKxS1_PKdS1_ixx,@function
        .size           _Z9AddSourcePdS_S_S_S_PKxS1_PKdS1_ixx,(.L_x_12 - _Z9AddSourcePdS_S_S_S_PKxS1_PKdS1_ixx)
        .other          _Z9AddSourcePdS_S_S_S_PKxS1_PKdS1_ixx,@"STO_CUDA_ENTRY STV_DEFAULT"
_Z9AddSourcePdS_S_S_S_PKxS1_PKdS1_ixx:
.text._Z9AddSourcePdS_S_S_S_PKxS1_PKdS1_ixx:
        /* <DEDUP_REMOVED lines=24> */
[----:B------:R-:W3:Y:S08]  /*0180*/  LDC.64 R6, c[0x0][0x3b0] ;  /* 0x0000ec00ff067b82 */ /* 0x000ef00000000a00 */
[----:B------:R-:W4:Y:S01]  /*0190*/  LDC.64 R2, c[0x0][0x3b8] ;  /* 0x0000ee00ff027b82 */ /* 0x000f220000000a00 */
[----:B0-----:R-:W-:-:S06]  /*01a0*/  IMAD.WIDE R4, R0, 0x8, R4 ;  /* 0x0000000800047825 */ /* 0x001fcc00078e0204 */
[----:B------:R-:W5:Y:S01]  /*01b0*/  LDG.E.64 R4, desc[UR6][R4.64] ;  /* 0x0000000604047981 */ /* 0x000f62000c1e1b00 */
[----:B---3--:R-:W-:-:S06]  /*01c0*/  IMAD.WIDE R6, R0, 0x8, R6 ;  /* 0x0000000800067825 */ /* 0x008fcc00078e0206 */
[----:B------:R-:W3:Y:S01]  /*01d0*/  LDG.E.64 R6, desc[UR6][R6.64] ;  /* 0x0000000606067981 */ /* 0x000ee2000c1e1b00 */
[----:B----4-:R-:W-:-:S06]  /*01e0*/  IMAD.WIDE R2, R0, 0x8, R2 ;  /* 0x0000000800027825 */ /* 0x010fcc00078e0202 */
[----:B------:R-:W4:Y:S01]  /*01f0*/  LDG.E.64 R2, desc[UR6][R2.64] ;  /* 0x0000000602027981 */ /* 0x000f22000c1e1b00 */
[----:B-1----:R-:W-:-:S04]  /*0200*/  UIADD3 UR4, UP0, UPT, UR4, 0x2, URZ ;  /* 0x0000000204047890 */ /* 0x002fc8000ff1e0ff */
[----:B------:R-:W-:Y:S01]  /*0210*/  UIADD3.X UR5, UPT, UPT, URZ, UR5, URZ, UP0, !UPT ;  /* 0x00000005ff057290 */ /* 0x000fe200087fe4ff */
[----:B-----5:R-:W-:-:S04]  /*0220*/  IADD3 R9, P0, PT, R4, -0x1, RZ ;  /* 0xffffffff04097810 */ /* 0x020fc80007f1e0ff */
[----:B------:R-:W-:Y:S01]  /*0230*/  IADD3.X R0, PT, PT, R5, -0x1, RZ, P0, !PT ;  /* 0xffffffff05007810 */ /* 0x000fe200007fe4ff */
[----:B---3--:R-:W-:-:S04]  /*0240*/  IMAD.WIDE.U32 R4, R9, UR4, R6 ;  /* 0x0000000409047c25 */ /* 0x008fc8000f8e0006 */
[----:B------:R-:W-:Y:S01]  /*0250*/  IMAD R0, R0, UR4, RZ ;  /* 0x0000000400007c24 */ /* 0x000fe2000f8e02ff */
[----:B--2---:R-:W-:-:S03]  /*0260*/  LEA R6, P0, R4, UR8, 0x3 ;  /* 0x0000000804067c11 */ /* 0x004fc6000f8018ff */
[----:B------:R-:W-:-:S04]  /*0270*/  IMAD R9, R9, UR5, R0 ;  /* 0x0000000509097c24 */ /* 0x000fc8000f8e0200 */
[----:B------:R-:W-:-:S05]  /*0280*/  IMAD.IADD R5, R5, 0x1, R9 ;  /* 0x0000000105057824 */ /* 0x000fca00078e0209 */
[----:B------:R-:W-:-:S05]  /*0290*/  LEA.HI.X R7, R4, UR9, R5, 0x3, P0 ;  /* 0x0000000904077c11 */ /* 0x000fca00080f1c05 */
[----:B----4-:R-:W-:Y:S01]  /*02a0*/  STG.E.64 desc[UR6][R6.64+-0x8], R2 ;  /* 0xfffff80206007986 */ /* 0x010fe2000c101b06 */
[----:B------:R-:W-:Y:S05]  /*02b0*/  EXIT ;  /* 0x000000000000794d */ /* 0x000fea0003800000 */
.L_x_6:
[----:B------:R-:W0:Y:S01]  /*02c0*/  LDC.64 R2, c[0x0][0x3a8] ;  /* 0x0000ea00ff027b82 */ /* 0x000e220000000a00 */
[----:B------:R-:W1:Y:S01]  /*02d0*/  LDCU.64 UR4, c[0x0][0x3d8] ;  /* 0x00007b00ff0477ac */ /* 0x000e620008000a00 */
[----:B------:R-:W2:Y:S06]  /*02e0*/  LDCU.64 UR8, c[0x0][0x380] ;  /* 0x00007000ff0877ac */ /* 0x000eac0008000a00 */
[----:B------:R-:W3:Y:S01]  /*02f0*/  LDC.64 R6, c[0x0][0x3b0] ;  /* 0x0000ec00ff067b82 */ /* 0x000ee20000000a00 */
[----:B0-----:R-:W-:-:S07]  /*0300*/  IMAD.WIDE R4, R0, 0x8, R2 ;  /* 0x0000000800047825 */ /* 0x001fce00078e0202 */
[----:B------:R-:W0:Y:S01]  /*0310*/  LDC.64 R2, c[0x0][0x3b8] ;  /* 0x0000ee00ff027b82 */ /* 0x000e220000000a00 */
[----:B------:R-:W4:Y:S01]  /*0320*/  LDG.E.64 R4, desc[UR6][R4.64] ;  /* 0x0000000604047981 */ /* 0x000f22000c1e1b00 */
[----:B---3--:R-:W-:-:S05]  /*0330*/  IMAD.WIDE R8, R0, 0x8, R6 ;  /* 0x0000000800087825 */ /* 0x008fca00078e0206 */
[----:B------:R-:W3:Y:S01]  /*0340*/  LDG.E.64 R6, desc[UR6][R8.64] ;  /* 0x0000000608067981 */ /* 0x000ee2000c1e1b00 */
[----:B0-----:R-:W-:-:S06]  /*0350*/  IMAD.WIDE R2, R0, 0x8, R2 ;  /* 0x0000000800027825 */ /* 0x001fcc00078e0202 */
[----:B------:R-:W5:Y:S01]  /*0360*/  LDG.E.64 R2, desc[UR6][R2.64] ;  /* 0x0000000602027981 */ /* 0x000f62000c1e1b00 */
        /* <DEDUP_REMOVED lines=9> */
[----:B------:R-:W-:-:S05]  /*0400*/  LEA.HI.X R5, R6, UR9, R5, 0x3, P0 ;  /* 0x0000000906057c11 */ /* 0x000fca00080f1c05 */
[----:B-----5:R-:W-:Y:S01]  /*0410*/  STG.E.64 desc[UR6][R4.64+-0x8], R2 ;  /* 0xfffff80204007986 */ /* 0x020fe2000c101b06 */
[----:B------:R-:W-:Y:S05]  /*0420*/  EXIT ;  /* 0x000000000000794d */ /* 0x000fea0003800000 */
.L_x_5:
        /* <DEDUP_REMOVED lines=29> */
[----:B------:R-:W-:-:S05]  /*0600*/  LEA.HI.X R5, R6, UR9, R5, 0x3, P0 ;  /* 0x0000000906057c11 */ /* 0x000fca00080f1c05 */
[----:B-----5:R-:W-:Y:S01]  /*0610*/  STG.E.64 desc[UR6][R4.64+-0x8], R2 ;  /* 0xfffff80204007986 */ /* 0x020fe2000c101b06 */
[----:B------:R-:W-:Y:S05]  /*0620*/  EXIT ;  /* 0x000000000000794d */ /* 0x000fea0003800000 */
.L_x_8:
        /* <DEDUP_REMOVED lines=23> */
.L_x_7:
        /* <DEDUP_REMOVED lines=23> */
.L_x_9:
        /* <DEDUP_REMOVED lines=15> */
.L_x_12:


//--------------------- .text._Z4InitxPKdPd       --------------------------
	.section	.text._Z4InitxPKdPd,"ax",@progbits
	.align	128
        .global         _Z4InitxPKdPd
        .type           _Z4InitxPKdPd,@function
        .size           _Z4InitxPKdPd,(.L_x_13 - _Z4InitxPKdPd)
        .other          _Z4InitxPKdPd,@"STO_CUDA_ENTRY STV_DEFAULT"
_Z4InitxPKdPd:
.text._Z4InitxPKdPd:
[----:B------:R-:W-:Y:S01]  /*0000*/  LDC R1, c[0x0][0x37c] ;  /* 0x0000df00ff017b82 */ /* 0x000fe20000000800 */
[----:B------:R-:W0:Y:S07]  /*0010*/  S2R R3, SR_TID.X ;  /* 0x0000000000037919 */ /* 0x000e2e0000002100 */
[----:B------:R-:W0:Y:S01]  /*0020*/  S2UR UR4, SR_CTAID.X ;  /* 0x00000000000479c3 */ /* 0x000e220000002500 */
[----:B------:R-:W1:Y:S07]  /*0030*/  LDCU.64 UR6, c[0x0][0x380] ;  /* 0x00007000ff0677ac */ /* 0x000e6e0008000a00 */
[----:B------:R-:W0:Y:S02]  /*0040*/  LDC R0, c[0x0][0x360] ;  /* 0x0000d800ff007b82 */ /* 0x000e240000000800 */
[----:B0-----:R-:W-:-:S05]  /*0050*/  IMAD R0, R0, UR4, R3 ;  /* 0x0000000400007c24 */ /* 0x001fca000f8e0203 */
[----:B-1----:R-:W-:Y:S02]  /*0060*/  ISETP.GE.U32.AND P0, PT, R0, UR6, PT ;  /* 0x0000000600007c0c */ /* 0x002fe4000bf06070 */
[----:B------:R-:W-:-:S04]  /*0070*/  SHF.R.S32.HI R3, RZ, 0x1f, R0 ;  /* 0x0000001fff037819 */ /* 0x000fc80000011400 */
[----:B------:R-:W-:-:S13]  /*0080*/  ISETP.GE.AND.EX P0, PT, R3, UR7, PT, P0 ;  /* 0x0000000703007c0c */ /* 0x000fda000bf06300 */
[----:B------:R-:W-:Y:S05]  /*0090*/  @P0 EXIT ;  /* 0x000000000000094d */ /* 0x000fea0003800000 */
[----:B------:R-:W0:Y:S01]  /*00a0*/  LDCU.64 UR6, c[0x0][0x388] ;  /* 0x00007100ff0677ac */ /* 0x000e220008000a00 */
[C---:B------:R-:W-:Y:S01]  /*00b0*/  IMAD.SHL.U32 R4, R0.reuse, 0x8, RZ ;  /* 0x0000000800047824 */ /* 0x040fe200078e00ff */
[----:B------:R-:W-:Y:S01]  /*00c0*/  SHF.L.U64.HI R0, R0, 0x3, R3 ;  /* 0x0000000300007819 */ /* 0x000fe20000010203 */
[----:B------:R-:W1:Y:S03]  /*00d0*/  LDCU.64 UR4, c[0x0][0x358] ;  /* 0x00006b00ff0477ac */ /* 0x000e660008000a00 */
[----:B0-----:R-:W-:-:S04]  /*00e0*/  IADD3 R2, P0, PT, R4, UR6, RZ ;  /* 0x0000000604027c10 */ /* 0x001fc8000ff1e0ff */
[----:B------:R-:W-:Y:S01]  /*00f0*/  IADD3.X R3, PT, PT, R0, UR7, RZ, P0, !PT ;  /* 0x0000000700037c10 */ /* 0x000fe200087fe4ff */
[----:B------:R-:W0:Y:S05]  /*0100*/  LDCU.64 UR6, c[0x0][0x390] ;  /* 0x00007200ff0677ac */ /* 0x000e2a0008000a00 */
[----:B-1----:R-:W2:Y:S01]  /*0110*/  LDG.E.64 R2, desc[UR4][R2.64] ;  /* 0x0000000402027981 */ /* 0x002ea2000c1e1b00 */
[----:B0-----:R-:W-:-:S04]  /*0120*/  IADD3 R4, P0, PT, R4, UR6, RZ ;  /* 0x0000000604047c10 */ /* 0x001fc8000ff1e0ff */
[----:B------:R-:W-:-:S05]  /*0130*/  IADD3.X R5, PT, PT, R0, UR7, RZ, P0, !PT ;  /* 0x0000000700057c10 */ /* 0x000fca00087fe4ff */
[----:B--2---:R-:W-:Y:S01]  /*0140*/  STG.E.64 desc[UR4][R4.64], R2 ;  /* 0x0000000204007986 */ /* 0x004fe2000c101b04 */
[----:B------:R-:W-:Y:S05]  /*0150*/  EXIT ;  /* 0x000000000000794d */ /* 0x000fea0003800000 */
.L_x_10:
        /* <DEDUP_REMOVED lines=10> */
.L_x_13:


//--------------------- .nv.shared.reserved.0     --------------------------
	.section	.nv.shared.reserved.0,"aw",@nobits
	.weak		__nv_reservedSMEM_offset_0_alias
	.size		__nv_reservedSMEM_offset_0_alias, 0, 64
	.other		__nv_reservedSMEM_offset_0_alias,@"STO_CUDA_RESERVED_SHARED STV_DEFAULT"
__nv_reservedSMEM_offset_0_alias:
	.zero		0
	.zero		64


//--------------------- .nv.constant0._Z13SetSourceGradPdS_S_S_S_S_PKxS1_PKdS1_ixx --------------------------
	.section	.nv.constant0._Z13SetSourceGradPdS_S_S_S_S_PKxS1_PKdS1_ixx,"a",@progbits
	.sectionflags	@""
	.align	4
.nv.constant0._Z13SetSourceGradPdS_S_S_S_S_PKxS1_PKdS1_ixx:
	.zero		1000


//--------------------- .nv.constant0._Z9AddSourcePdS_S_S_S_PKxS1_PKdS1_ixx --------------------------
	.section	.nv.constant0._Z9AddSourcePdS_S_S_S_PKxS1_PKdS1_ixx,"a",@progbits
	.sectionflags	@""
	.align	4
.nv.constant0._Z9AddSourcePdS_S_S_S_PKxS1_PKdS1_ixx:
	.zero		992


//--------------------- .nv.constant0._Z4InitxPKdPd --------------------------
	.section	.nv.constant0._Z4InitxPKdPd,"a",@progbits
	.sectionflags	@""
	.align	4
.nv.constant0._Z4InitxPKdPd:
	.zero		920


//--------------------- SYMBOLS --------------------------

	.type		.nv.reservedSmem.offset0,@object
	.size		.nv.reservedSmem.offset0,0x4
